	.headerflags	@"EF_CUDA_TEXMODE_UNIFIED EF_CUDA_64BIT_ADDRESS EF_CUDA_ACCELERATORS EF_CUDA_SM90 EF_CUDA_VIRTUAL_SM(EF_CUDA_SM90)"
	.elftype	@"ET_EXEC"


//--------------------- .nv.info                  --------------------------
	.section	.nv.info,"",@"SHT_CUDA_INFO"
	.align	4


	//----- nvinfo : EIATTR_REGCOUNT
	.align		4
        /*0000*/ 	.byte	0x04, 0x2f
        /*0002*/ 	.short	(.L_2 - .L_1)
	.align		4
.L_1:
        /*0004*/ 	.word	index@(triton_per_fused__native_batch_norm_legit_convolution_relu_0)
        /*0008*/ 	.word	0x00000016


	//----- nvinfo : EIATTR_MIN_STACK_SIZE
	.align		4
.L_2:
        /*000c*/ 	.byte	0x04, 0x12
        /*000e*/ 	.short	(.L_4 - .L_3)
	.align		4
.L_3:
        /*0010*/ 	.word	index@(triton_per_fused__native_batch_norm_legit_convolution_relu_0)
        /*0014*/ 	.word	0x00000000


	//----- nvinfo : EIATTR_FRAME_SIZE
	.align		4
.L_4:
        /*0018*/ 	.byte	0x04, 0x11
        /*001a*/ 	.short	(.L_6 - .L_5)
	.align		4
.L_5:
        /*001c*/ 	.word	index@(triton_per_fused__native_batch_norm_legit_convolution_relu_0)
        /*0020*/ 	.word	0x00000000


	//----- nvinfo : EIATTR_MIN_STACK_SIZE
	.align		4
.L_6:
        /*0024*/ 	.byte	0x04, 0x12
        /*0026*/ 	.short	(.L_8 - .L_7)
	.align		4
.L_7:
        /*0028*/ 	.word	index@(triton_per_fused__native_batch_norm_legit_convolution_relu_0)
        /*002c*/ 	.word	0x00000000
.L_8:


//--------------------- .nv.info.triton_per_fused__native_batch_norm_legit_convolution_relu_0 --------------------------
	.section	.nv.info.triton_per_fused__native_batch_norm_legit_convolution_relu_0,"",@"SHT_CUDA_INFO"
	.sectionflags	@""
	.align	4


	//----- nvinfo : EIATTR_CUDA_API_VERSION
	.align		4
        /*0000*/ 	.byte	0x04, 0x37
        /*0002*/ 	.short	(.L_10 - .L_9)
.L_9:
        /*0004*/ 	.word	0x0000007c


	//----- nvinfo : EIATTR_KPARAM_INFO
	.align		4
.L_10:
        /*0008*/ 	.byte	0x04, 0x17
        /*000a*/ 	.short	(.L_12 - .L_11)
.L_11:
        /*000c*/ 	.word	0x00000000
        /*0010*/ 	.short	0x0006
        /*0012*/ 	.short	0x002c
        /*0014*/ 	.byte	0x00, 0xf0, 0x11, 0x00


	//----- nvinfo : EIATTR_KPARAM_INFO
	.align		4
.L_12:
        /*0018*/ 	.byte	0x04, 0x17
        /*001a*/ 	.short	(.L_14 - .L_13)
.L_13:
        /*001c*/ 	.word	0x00000000
        /*0020*/ 	.short	0x0005
        /*0022*/ 	.short	0x0028
        /*0024*/ 	.byte	0x00, 0xf0, 0x11, 0x00


	//----- nvinfo : EIATTR_KPARAM_INFO
	.align		4
.L_14:
        /*0028*/ 	.byte	0x04, 0x17
        /*002a*/ 	.short	(.L_16 - .L_15)
.L_15:
        /*002c*/ 	.word	0x00000000
        /*0030*/ 	.short	0x0004
        /*0032*/ 	.short	0x0020
        /*0034*/ 	.byte	0x00, 0xf4, 0x21, 0x00


	//----- nvinfo : EIATTR_KPARAM_INFO
	.align		4
.L_16:
        /*0038*/ 	.byte	0x04, 0x17
        /*003a*/ 	.short	(.L_18 - .L_17)
.L_17:
        /*003c*/ 	.word	0x00000000
        /*0040*/ 	.short	0x0003
        /*0042*/ 	.short	0x0018
        /*0044*/ 	.byte	0x00, 0xf4, 0x21, 0x00


	//----- nvinfo : EIATTR_KPARAM_INFO
	.align		4
.L_18:
        /*0048*/ 	.byte	0x04, 0x17
        /*004a*/ 	.short	(.L_20 - .L_19)
.L_19:
        /*004c*/ 	.word	0x00000000
        /*0050*/ 	.short	0x0002
        /*0052*/ 	.short	0x0010
        /*0054*/ 	.byte	0x00, 0xf4, 0x21, 0x00


	//----- nvinfo : EIATTR_KPARAM_INFO
	.align		4
.L_20:
        /*0058*/ 	.byte	0x04, 0x17
        /*005a*/ 	.short	(.L_22 - .L_21)
.L_21:
        /*005c*/ 	.word	0x00000000
        /*0060*/ 	.short	0x0001
        /*0062*/ 	.short	0x0008
        /*0064*/ 	.byte	0x00, 0xf4, 0x21, 0x00


	//----- nvinfo : EIATTR_KPARAM_INFO
	.align		4
.L_22:
        /*0068*/ 	.byte	0x04, 0x17
        /*006a*/ 	.short	(.L_24 - .L_23)
.L_23:
        /*006c*/ 	.word	0x00000000
        /*0070*/ 	.short	0x0000
        /*0072*/ 	.short	0x0000
        /*0074*/ 	.byte	0x00, 0xf4, 0x21, 0x00


	//----- nvinfo : EIATTR_SPARSE_MMA_MASK
	.align		4
.L_24:
        /*0078*/ 	.byte	0x03, 0x50
        /*007a*/ 	.short	0x0000


	//----- nvinfo : EIATTR_MAXREG_COUNT
	.align		4
        /*007c*/ 	.byte	0x03, 0x1b
        /*007e*/ 	.short	0x00ff


	//----- nvinfo : EIATTR_COOP_GROUP_MASK_REGIDS
	.align		4
        /*0080*/ 	.byte	0x04, 0x29
        /*0082*/ 	.short	(.L_26 - .L_25)


	//   ....[0]....
.L_25:
        /*0084*/ 	.word	0xffffffff


	//   ....[1]....
        /*0088*/ 	.word	0xffffffff


	//   ....[2]....
        /*008c*/ 	.word	0xffffffff


	//   ....[3]....
        /*0090*/ 	.word	0xffffffff


	//   ....[4]....
        /*0094*/ 	.word	0xffffffff


	//   ....[5]....
        /*0098*/ 	.word	0xffffffff


	//   ....[6]....
        /*009c*/ 	.word	0xffffffff


	//   ....[7]....
        /*00a0*/ 	.word	0xffffffff


	//   ....[8]....
        /*00a4*/ 	.word	0xffffffff


	//   ....[9]....
        /*00a8*/ 	.word	0xffffffff


	//   ....[10]....
        /*00ac*/ 	.word	0xffffffff


	//   ....[11]....
        /*00b0*/ 	.word	0xffffffff


	//----- nvinfo : EIATTR_COOP_GROUP_INSTR_OFFSETS
	.align		4
.L_26:
        /*00b4*/ 	.byte	0x04, 0x28
        /*00b6*/ 	.short	(.L_28 - .L_27)


	//   ....[0]....
.L_27:
        /*00b8*/ 	.word	0x000001c0


	//   ....[1]....
        /*00bc*/ 	.word	0x000001f0


	//   ....[2]....
        /*00c0*/ 	.word	0x00000220


	//   ....[3]....
        /*00c4*/ 	.word	0x00000250


	//   ....[4]....
        /*00c8*/ 	.word	0x00000270


	//   ....[5]....
        /*00cc*/ 	.word	0x000002f0


	//   ....[6]....
        /*00d0*/ 	.word	0x00000380


	//   ....[7]....
        /*00d4*/ 	.word	0x000003a0


	//   ....[8]....
        /*00d8*/ 	.word	0x000003c0


	//   ....[9]....
        /*00dc*/ 	.word	0x000003e0


	//   ....[10]....
        /*00e0*/ 	.word	0x00000410


	//   ....[11]....
        /*00e4*/ 	.word	0x00000480


	//----- nvinfo : EIATTR_EXIT_INSTR_OFFSETS
	.align		4
.L_28:
        /*00e8*/ 	.byte	0x04, 0x1c
        /*00ea*/ 	.short	(.L_30 - .L_29)


	//   ....[0]....
.L_29:
        /*00ec*/ 	.word	0x000005a0


	//   ....[1]....
        /*00f0*/ 	.word	0x000005c0


	//----- nvinfo : EIATTR_REQNTID
	.align		4
.L_30:
        /*00f4*/ 	.byte	0x04, 0x10
        /*00f6*/ 	.short	(.L_32 - .L_31)
.L_31:
        /*00f8*/ 	.word	0x00000040
        /*00fc*/ 	.word	0x00000001
        /*0100*/ 	.word	0x00000001


	//----- nvinfo : EIATTR_CBANK_PARAM_SIZE
	.align		4
.L_32:
        /*0104*/ 	.byte	0x03, 0x19
        /*0106*/ 	.short	0x0030


	//----- nvinfo : EIATTR_PARAM_CBANK
	.align		4
        /*0108*/ 	.byte	0x04, 0x0a
        /*010a*/ 	.short	(.L_34 - .L_33)
	.align		4
.L_33:
        /*010c*/ 	.word	index@(.nv.constant0.triton_per_fused__native_batch_norm_legit_convolution_relu_0)
        /*0110*/ 	.short	0x0210
        /*0112*/ 	.short	0x0030


	//----- nvinfo : EIATTR_SW_WAR
	.align		4
.L_34:
        /*0114*/ 	.byte	0x04, 0x36
        /*0116*/ 	.short	(.L_36 - .L_35)
.L_35:
        /*0118*/ 	.word	0x00000008
.L_36:


//--------------------- .nv.callgraph             --------------------------
	.section	.nv.callgraph,"",@"SHT_CUDA_CALLGRAPH"
	.align	4
	.sectionentsize	8
	.align		4
        /*0000*/ 	.word	0x00000000
	.align		4
        /*0004*/ 	.word	0xffffffff
	.align		4
        /*0008*/ 	.word	0x00000000
	.align		4
        /*000c*/ 	.word	0xfffffffe
	.align		4
        /*0010*/ 	.word	0x00000000
	.align		4
        /*0014*/ 	.word	0xfffffffd
	.align		4
        /*0018*/ 	.word	0x00000000
	.align		4
        /*001c*/ 	.word	0xfffffffc


//--------------------- .nv.constant4             --------------------------
	.section	.nv.constant4,"a",@progbits
	.align	8
	.align		8
.nv.constant4:
        /*0000*/ 	.dword	_$_str


//--------------------- .text.triton_per_fused__native_batch_norm_legit_convolution_relu_0 --------------------------
	.section	.text.triton_per_fused__native_batch_norm_legit_convolution_relu_0,"ax",@progbits
	.sectionflags	@"SHF_BARRIERS=1"
	.align	128
        .global         triton_per_fused__native_batch_norm_legit_convolution_relu_0
        .type           triton_per_fused__native_batch_norm_legit_convolution_relu_0,@function
        .size           triton_per_fused__native_batch_norm_legit_convolution_relu_0,(.L_x_1 - triton_per_fused__native_batch_norm_legit_convolution_relu_0)
        .other          triton_per_fused__native_batch_norm_legit_convolution_relu_0,@"STO_CUDA_ENTRY STV_DEFAULT"
triton_per_fused__native_batch_norm_legit_convolution_relu_0:
.text.triton_per_fused__native_batch_norm_legit_convolution_relu_0:
[----:B------:R-:W0:Y:S02]  /*0000*/  LDC R1, c[0x0][0x28] ;  /* 0x00000a00ff017b82 */ /* 0x000e240000000800 */
[----:B------:R-:W1:Y:S01]  /*0010*/  S2R R0, SR_CTAID.X ;  /* 0x0000000000007919 */ /* 0x000e620000002500 */
[----:B------:R-:W2:Y:S01]  /*0020*/  LDC.64 R2, c[0x0][0x210] ;  /* 0x00008400ff027b82 */ /* 0x000ea20000000a00 */
[----:B------:R-:W-:Y:S01]  /*0030*/  HFMA2.MMA R11, -RZ, RZ, 0, 0 ;  /* 0x00000000ff0b7435 */ /* 0x000fe200000001ff */
[----:B------:R-:W-:Y:S01]  /*0040*/  ULDC.64 UR6, c[0x0][0x208] ;  /* 0x0000820000067ab9 */ /* 0x000fe20000000a00 */
[----:B------:R-:W3:Y:S01]  /*0050*/  S2R R15, SR_TID.X ;  /* 0x00000000000f7919 */ /* 0x000ee20000002100 */
[----:B------:R-:W-:-:S04]  /*0060*/  MOV R12, RZ ;  /* 0x000000ff000c7202 */ /* 0x000fc80000000f00 */
[----:B------:R-:W4:Y:S01]  /*0070*/  LDC.64 R8, c[0x0][0x218] ;  /* 0x00008600ff087b82 */ /* 0x000f220000000a00 */
[----:B-1----:R-:W-:Y:S02]  /*0080*/  SHF.R.S32.HI R7, RZ, 0x1f, R0 ;  /* 0x0000001fff077819 */ /* 0x002fe40000011400 */
[C---:B------:R-:W-:Y:S02]  /*0090*/  ISETP.GE.AND P1, PT, R0.reuse, 0x10, PT ;  /* 0x000000100000780c */ /* 0x040fe40003f26270 */
[----:B---3--:R-:W-:Y:S02]  /*00a0*/  LOP3.LUT R5, R15, 0x3f, RZ, 0xc0, !PT ;  /* 0x0000003f0f057812 */ /* 0x008fe400078ec0ff */
[----:B------:R-:W-:Y:S02]  /*00b0*/  LEA.HI R7, R7, R0, RZ, 0x2 ;  /* 0x0000000007077211 */ /* 0x000fe400078f10ff */
[----:B------:R-:W-:Y:S02]  /*00c0*/  LEA R4, R0, R5, 0x6 ;  /* 0x0000000500047211 */ /* 0x000fe400078e30ff */
[----:B------:R-:W-:-:S03]  /*00d0*/  LOP3.LUT R7, R7, 0xfffffffc, RZ, 0xc0, !PT ;  /* 0xfffffffc07077812 */ /* 0x000fc600078ec0ff */
[----:B--2---:R-:W-:Y:S01]  /*00e0*/  IMAD.WIDE R2, R4, 0x4, R2 ;  /* 0x0000000404027825 */ /* 0x004fe200078e0202 */
[----:B------:R-:W-:-:S04]  /*00f0*/  IADD3 R7, -R7, R0, RZ ;  /* 0x0000000007077210 */ /* 0x000fc80007ffe1ff */
[----:B------:R-:W2:Y:S01]  /*0100*/  @!P1 LDG.E R11, desc[UR6][R2.64] ;  /* 0x00000006020b9981 */ /* 0x000ea2000c1e1900 */
[----:B----4-:R-:W-:-:S05]  /*0110*/  IMAD.WIDE R8, R7, 0x4, R8 ;  /* 0x0000000407087825 */ /* 0x010fca00078e0208 */
[----:B------:R-:W3:Y:S01]  /*0120*/  @!P1 LDG.E.EL R12, desc[UR6][R8.64] ;  /* 0x00000006080c9981 */ /* 0x000ee2000c2e1900 */
[----:B------:R-:W1:Y:S01]  /*0130*/  S2UR UR5, SR_CgaCtaId ;  /* 0x00000000000579c3 */ /* 0x000e620000008800 */
[C---:B------:R-:W-:Y:S01]  /*0140*/  LOP3.LUT P2, RZ, R15.reuse, 0x1f, RZ, 0xc0, !PT ;  /* 0x0000001f0fff7812 */ /* 0x040fe2000784c0ff */
[----:B------:R-:W-:Y:S01]  /*0150*/  UMOV UR4, 0x400 ;  /* 0x0000040000047882 */ /* 0x000fe20000000000 */
[----:B------:R-:W-:Y:S01]  /*0160*/  ISETP.GE.AND P3, PT, R15, 0x2, PT ;  /* 0x000000020f00780c */ /* 0x000fe20003f66270 */
[----:B------:R-:W-:Y:S01]  /*0170*/  HFMA2.MMA R18, -RZ, RZ, 1.125, 0 ;  /* 0x3c800000ff127435 */ /* 0x000fe200000001ff */
[----:B-1----:R-:W-:Y:S01]  /*0180*/  UPRMT UR4, UR5, 0x654, UR4 ;  /* 0x0000065405047896 */ /* 0x002fe20008000004 */
[----:B--2---:R-:W-:-:S05]  /*0190*/  SEL R7, R11, RZ, !P1 ;  /* 0x000000ff0b077207 */ /* 0x004fca0004800000 */
[----:B---3--:R-:W-:-:S05]  /*01a0*/  FADD R7, R7, R12 ;  /* 0x0000000c07077221 */ /* 0x008fca0000000000 */
[----:B------:R-:W-:-:S05]  /*01b0*/  FSEL R11, R7, RZ, !P1 ;  /* 0x000000ff070b7208 */ /* 0x000fca0004800000 */
[----:B------:R-:W1:Y:S02]  /*01c0*/  SHFL.BFLY PT, R12, R11, 0x10, 0x1f ;  /* 0x0e001f000b0c7f89 */ /* 0x000e6400000e0000 */
[----:B-1----:R-:W-:Y:S01]  /*01d0*/  FADD R12, R11, R12 ;  /* 0x0000000c0b0c7221 */ /* 0x002fe20000000000 */
[----:B------:R-:W-:-:S04]  /*01e0*/  LEA R11, R15, UR4, 0x2 ;  /* 0x000000040f0b7c11 */ /* 0x000fc8000f8e10ff */
[----:B------:R-:W1:Y:S02]  /*01f0*/  SHFL.BFLY PT, R13, R12, 0x8, 0x1f ;  /* 0x0d001f000c0d7f89 */ /* 0x000e6400000e0000 */
[----:B-1----:R-:W-:Y:S01]  /*0200*/  FADD R13, R12, R13 ;  /* 0x0000000d0c0d7221 */ /* 0x002fe20000000000 */
[----:B------:R-:W-:-:S04]  /*0210*/  SHF.R.U32.HI R12, RZ, 0x3, R15 ;  /* 0x00000003ff0c7819 */ /* 0x000fc8000001160f */
[----:B------:R-:W1:Y:S01]  /*0220*/  SHFL.BFLY PT, R14, R13, 0x4, 0x1f ;  /* 0x0c801f000d0e7f89 */ /* 0x000e6200000e0000 */
[----:B------:R-:W-:Y:S01]  /*0230*/  LOP3.LUT R12, R12, 0x4, RZ, 0xc0, !PT ;  /* 0x000000040c0c7812 */ /* 0x000fe200078ec0ff */
[----:B-1----:R-:W-:-:S05]  /*0240*/  FADD R14, R13, R14 ;  /* 0x0000000e0d0e7221 */ /* 0x002fca0000000000 */
[----:B------:R-:W1:Y:S02]  /*0250*/  SHFL.BFLY PT, R17, R14, 0x2, 0x1f ;  /* 0x0c401f000e117f89 */ /* 0x000e6400000e0000 */
[----:B-1----:R-:W-:-:S05]  /*0260*/  FADD R17, R14, R17 ;  /* 0x000000110e117221 */ /* 0x002fca0000000000 */
[----:B------:R-:W1:Y:S02]  /*0270*/  SHFL.BFLY PT, R8, R17, 0x1, 0x1f ;  /* 0x0c201f0011087f89 */ /* 0x000e6400000e0000 */
[----:B-1----:R-:W-:Y:S01]  /*0280*/  FADD R13, R17, R8 ;  /* 0x00000008110d7221 */ /* 0x002fe20000000000 */
[----:B------:R-:W-:-:S04]  /*0290*/  LOP3.LUT R8, R15, 0x1, RZ, 0xc0, !PT ;  /* 0x000000010f087812 */ /* 0x000fc800078ec0ff */
[----:B------:R-:W-:Y:S01]  /*02a0*/  @!P2 STS [R12+UR4], R13 ;  /* 0x0000000d0c00a988 */ /* 0x000fe20008000804 */
[----:B------:R-:W-:Y:S01]  /*02b0*/  BAR.SYNC.DEFER_BLOCKING 0x0 ;  /* 0x0000000000007b1d */ /* 0x000fe20000010000 */
[----:B------:R-:W-:-:S04]  /*02c0*/  ISETP.NE.U32.AND P0, PT, R8, 0x1, PT ;  /* 0x000000010800780c */ /* 0x000fc80003f05070 */
[----:B------:R-:W-:Y:S01]  /*02d0*/  ISETP.LT.AND P0, PT, R15, 0x2, P0 ;  /* 0x000000020f00780c */ /* 0x000fe20000701270 */
[----:B------:R-:W1:Y:S04]  /*02e0*/  @!P3 LDS R10, [R11] ;  /* 0x000000000b0ab984 */ /* 0x000e680000000800 */
[----:B-1----:R-:W1:Y:S02]  /*02f0*/  SHFL.BFLY PT, R9, R10, 0x1, 0x1f ;  /* 0x0c201f000a097f89 */ /* 0x002e6400000e0000 */
[----:B-1----:R-:W-:-:S06]  /*0300*/  FADD R14, R10, R9 ;  /* 0x000000090a0e7221 */ /* 0x002fcc0000000000 */
[----:B------:R-:W-:Y:S01]  /*0310*/  @P0 STS [R11], R14 ;  /* 0x0000000e0b000388 */ /* 0x000fe20000000800 */
[----:B------:R-:W-:Y:S06]  /*0320*/  BAR.SYNC.DEFER_BLOCKING 0x0 ;  /* 0x0000000000007b1d */ /* 0x000fec0000010000 */
[----:B------:R-:W1:Y:S02]  /*0330*/  LDS R8, [UR4] ;  /* 0x00000004ff087984 */ /* 0x000e640008000800 */
[----:B-1----:R-:W-:-:S04]  /*0340*/  FMUL R8, R8, 0.015625 ;  /* 0x3c80000008087820 */ /* 0x002fc80000400000 */
[----:B------:R-:W-:-:S04]  /*0350*/  FADD R9, R7, -R8 ;  /* 0x8000000807097221 */ /* 0x000fc80000000000 */
[----:B------:R-:W-:-:S05]  /*0360*/  FMUL R13, R9, R9 ;  /* 0x00000009090d7220 */ /* 0x000fca0000400000 */
[----:B------:R-:W-:-:S05]  /*0370*/  FSEL R13, R13, RZ, !P1 ;  /* 0x000000ff0d0d7208 */ /* 0x000fca0004800000 */
[----:B------:R-:W1:Y:S02]  /*0380*/  SHFL.BFLY PT, R10, R13, 0x10, 0x1f ;  /* 0x0e001f000d0a7f89 */ /* 0x000e6400000e0000 */
[----:B-1----:R-:W-:-:S05]  /*0390*/  FADD R10, R13, R10 ;  /* 0x0000000a0d0a7221 */ /* 0x002fca0000000000 */
[----:B------:R-:W1:Y:S02]  /*03a0*/  SHFL.BFLY PT, R15, R10, 0x8, 0x1f ;  /* 0x0d001f000a0f7f89 */ /* 0x000e6400000e0000 */
[----:B-1----:R-:W-:-:S05]  /*03b0*/  FADD R15, R10, R15 ;  /* 0x0000000f0a0f7221 */ /* 0x002fca0000000000 */
[----:B------:R-:W1:Y:S02]  /*03c0*/  SHFL.BFLY PT, R14, R15, 0x4, 0x1f ;  /* 0x0c801f000f0e7f89 */ /* 0x000e6400000e0000 */
[----:B-1----:R-:W-:-:S05]  /*03d0*/  FADD R14, R15, R14 ;  /* 0x0000000e0f0e7221 */ /* 0x002fca0000000000 */
[----:B------:R-:W1:Y:S02]  /*03e0*/  SHFL.BFLY PT, R17, R14, 0x2, 0x1f ;  /* 0x0c401f000e117f89 */ /* 0x000e6400000e0000 */
[----:B-1----:R-:W-:Y:S02]  /*03f0*/  FADD R17, R14, R17 ;  /* 0x000000110e117221 */ /* 0x002fe40000000000 */
[----:B------:R-:W1:Y:S03]  /*0400*/  LDC.64 R14, c[0x0][0x228] ;  /* 0x00008a00ff0e7b82 */ /* 0x000e660000000a00 */
[----:B------:R-:W2:Y:S02]  /*0410*/  SHFL.BFLY PT, R16, R17, 0x1, 0x1f ;  /* 0x0c201f0011107f89 */ /* 0x000ea400000e0000 */
[----:B--2---:R-:W-:-:S03]  /*0420*/  FADD R19, R17, R16 ;  /* 0x0000001011137221 */ /* 0x004fc60000000000 */
[----:B------:R-:W-:Y:S08]  /*0430*/  BAR.SYNC.DEFER_BLOCKING 0x0 ;  /* 0x0000000000007b1d */ /* 0x000ff00000010000 */
[----:B------:R-:W2:Y:S01]  /*0440*/  LDC.64 R16, c[0x0][0x230] ;  /* 0x00008c00ff107b82 */ /* 0x000ea20000000a00 */
[----:B------:R-:W-:Y:S07]  /*0450*/  @!P2 STS [R12+UR4], R19 ;  /* 0x000000130c00a988 */ /* 0x000fee0008000804 */
[----:B------:R-:W-:Y:S06]  /*0460*/  BAR.SYNC.DEFER_BLOCKING 0x0 ;  /* 0x0000000000007b1d */ /* 0x000fec0000010000 */
[----:B------:R-:W3:Y:S04]  /*0470*/  @!P3 LDS R6, [R11] ;  /* 0x000000000b06b984 */ /* 0x000ee80000000800 */
[----:B---3--:R-:W3:Y:S02]  /*0480*/  SHFL.BFLY PT, R13, R6, 0x1, 0x1f ;  /* 0x0c201f00060d7f89 */ /* 0x008ee400000e0000 */
[----:B---3--:R-:W-:-:S05]  /*0490*/  FADD R10, R6, R13 ;  /* 0x0000000d060a7221 */ /* 0x008fca0000000000 */
[----:B------:R2:W-:Y:S01]  /*04a0*/  @P0 STS [R11], R10 ;  /* 0x0000000a0b000388 */ /* 0x0005e20000000800 */
[----:B------:R-:W-:Y:S01]  /*04b0*/  BAR.SYNC.DEFER_BLOCKING 0x0 ;  /* 0x0000000000007b1d */ /* 0x000fe20000010000 */
[----:B------:R-:W-:Y:S01]  /*04c0*/  ISETP.EQ.AND P0, PT, R5, RZ, !P1 ;  /* 0x000000ff0500720c */ /* 0x000fe20004f02270 */
[----:B-1----:R-:W-:-:S04]  /*04d0*/  IMAD.WIDE R4, R4, 0x4, R14 ;  /* 0x0000000404047825 */ /* 0x002fc800078e020e */
[----:B--2---:R-:W-:Y:S01]  /*04e0*/  IMAD.WIDE R10, R0, 0x4, R16 ;  /* 0x00000004000a7825 */ /* 0x004fe200078e0210 */
[----:B------:R-:W1:Y:S04]  /*04f0*/  LDS R13, [UR4] ;  /* 0x00000004ff0d7984 */ /* 0x000e680008000800 */
[----:B------:R2:W-:Y:S01]  /*0500*/  @!P1 STG.E desc[UR6][R2.64], R7 ;  /* 0x0000000702009986 */ /* 0x0005e2000c101906 */
[----:B-1----:R-:W-:Y:S02]  /*0510*/  FFMA R18, R13, R18, 9.9999997473787516356e-06 ;  /* 0x3727c5ac0d127423 */ /* 0x002fe40000000012 */
[----:B------:R-:W1:Y:S04]  /*0520*/  LDC.64 R12, c[0x0][0x220] ;  /* 0x00008800ff0c7b82 */ /* 0x000e680000000a00 */
[----:B------:R-:W3:Y:S02]  /*0530*/  MUFU.RSQ R18, R18 ;  /* 0x0000001200127308 */ /* 0x000ee40000001400 */
[----:B---3--:R-:W-:-:S05]  /*0540*/  FMUL R9, R9, R18 ;  /* 0x0000001209097220 */ /* 0x008fca0000400000 */
[----:B------:R-:W-:Y:S01]  /*0550*/  FSETP.GEU.AND P2, PT, R9, RZ, PT ;  /* 0x000000ff0900720b */ /* 0x000fe20003f4e000 */
[----:B-1----:R-:W-:-:S03]  /*0560*/  IMAD.WIDE R12, R0, 0x4, R12 ;  /* 0x00000004000c7825 */ /* 0x002fc600078e020c */
[----:B------:R-:W-:-:S05]  /*0570*/  FSEL R9, R9, RZ, P2 ;  /* 0x000000ff09097208 */ /* 0x000fca0001000000 */
[----:B------:R2:W-:Y:S04]  /*0580*/  @!P1 STG.E desc[UR6][R4.64], R9 ;  /* 0x0000000904009986 */ /* 0x0005e8000c101906 */
[----:B------:R2:W-:Y:S01]  /*0590*/  @P0 STG.E desc[UR6][R10.64], R18 ;  /* 0x000000120a000986 */ /* 0x0005e2000c101906 */
[----:B------:R-:W-:Y:S05]  /*05a0*/  @!P0 EXIT ;  /* 0x000000000000894d */ /* 0x000fea0003800000 */
[----:B------:R-:W-:Y:S01]  /*05b0*/  STG.E desc[UR6][R12.64], R8 ;  /* 0x000000080c007986 */ /* 0x000fe2000c101906 */
[----:B------:R-:W-:Y:S05]  /*05c0*/  EXIT ;  /* 0x000000000000794d */ /* 0x000fea0003800000 */
.L_x_0:
[----:B------:R-:W-:-:S00]  /*05d0*/  BRA `(.L_x_0) ;  /* 0xfffffffc00fc7947 */ /* 0x000fc0000383ffff */
[----:B------:R-:W-:-:S00]  /*05e0*/  NOP ;  /* 0x0000000000007918 */ /* 0x000fc00000000000 */
        /* <DEDUP_REMOVED lines=9> */
.L_x_1:


//--------------------- .nv.global.init           --------------------------
	.section	.nv.global.init,"aw",@progbits
.nv.global.init:
	.type		_$_str,@object
	.size		_$_str,(.L_0 - _$_str)
_$_str:
        /*0000*/ 	.byte	0x5f, 0x5f, 0x43, 0x55, 0x44, 0x41, 0x5f, 0x46, 0x54, 0x5a, 0x00
.L_0:


//--------------------- .nv.shared.triton_per_fused__native_batch_norm_legit_convolution_relu_0 --------------------------
	.section	.nv.shared.triton_per_fused__native_batch_norm_legit_convolution_relu_0,"aw",@nobits
	.sectionflags	@""
	.align	16
	.zero		1024


//--------------------- .nv.constant0.triton_per_fused__native_batch_norm_legit_convolution_relu_0 --------------------------
	.section	.nv.constant0.triton_per_fused__native_batch_norm_legit_convolution_relu_0,"a",@progbits
	.sectionflags	@""
	.align	4
.nv.constant0.triton_per_fused__native_batch_norm_legit_convolution_relu_0:
	.zero		576
